	.headerflags	@"EF_CUDA_TEXMODE_UNIFIED EF_CUDA_64BIT_ADDRESS EF_CUDA_ACCELERATORS EF_CUDA_SM90 EF_CUDA_VIRTUAL_SM(EF_CUDA_SM90)"
	.elftype	@"ET_EXEC"


//--------------------- .nv.info                  --------------------------
	.section	.nv.info,"",@"SHT_CUDA_INFO"
	.align	4


	//----- nvinfo : EIATTR_REGCOUNT
	.align		4
        /*0000*/ 	.byte	0x04, 0x2f
        /*0002*/ 	.short	(.L_1 - .L_0)
	.align		4
.L_0:
        /*0004*/ 	.word	index@(triton_poi_fused_convolution_26)
        /*0008*/ 	.word	0x0000000e


	//----- nvinfo : EIATTR_MIN_STACK_SIZE
	.align		4
.L_1:
        /*000c*/ 	.byte	0x04, 0x12
        /*000e*/ 	.short	(.L_3 - .L_2)
	.align		4
.L_2:
        /*0010*/ 	.word	index@(triton_poi_fused_convolution_26)
        /*0014*/ 	.word	0x00000000


	//----- nvinfo : EIATTR_FRAME_SIZE
	.align		4
.L_3:
        /*0018*/ 	.byte	0x04, 0x11
        /*001a*/ 	.short	(.L_5 - .L_4)
	.align		4
.L_4:
        /*001c*/ 	.word	index@(triton_poi_fused_convolution_26)
        /*0020*/ 	.word	0x00000000


	//----- nvinfo : EIATTR_MIN_STACK_SIZE
	.align		4
.L_5:
        /*0024*/ 	.byte	0x04, 0x12
        /*0026*/ 	.short	(.L_7 - .L_6)
	.align		4
.L_6:
        /*0028*/ 	.word	index@(triton_poi_fused_convolution_26)
        /*002c*/ 	.word	0x00000000
.L_7:


//--------------------- .nv.info.triton_poi_fused_convolution_26 --------------------------
	.section	.nv.info.triton_poi_fused_convolution_26,"",@"SHT_CUDA_INFO"
	.sectionflags	@""
	.align	4


	//----- nvinfo : EIATTR_CUDA_API_VERSION
	.align		4
        /*0000*/ 	.byte	0x04, 0x37
        /*0002*/ 	.short	(.L_9 - .L_8)
.L_8:
        /*0004*/ 	.word	0x0000007c


	//----- nvinfo : EIATTR_KPARAM_INFO
	.align		4
.L_9:
        /*0008*/ 	.byte	0x04, 0x17
        /*000a*/ 	.short	(.L_11 - .L_10)
.L_10:
        /*000c*/ 	.word	0x00000000
        /*0010*/ 	.short	0x0002
        /*0012*/ 	.short	0x0010
        /*0014*/ 	.byte	0x00, 0xf0, 0x11, 0x00


	//----- nvinfo : EIATTR_KPARAM_INFO
	.align		4
.L_11:
        /*0018*/ 	.byte	0x04, 0x17
        /*001a*/ 	.short	(.L_13 - .L_12)
.L_12:
        /*001c*/ 	.word	0x00000000
        /*0020*/ 	.short	0x0001
        /*0022*/ 	.short	0x0008
        /*0024*/ 	.byte	0x00, 0xf4, 0x21, 0x00


	//----- nvinfo : EIATTR_KPARAM_INFO
	.align		4
.L_13:
        /*0028*/ 	.byte	0x04, 0x17
        /*002a*/ 	.short	(.L_15 - .L_14)
.L_14:
        /*002c*/ 	.word	0x00000000
        /*0030*/ 	.short	0x0000
        /*0032*/ 	.short	0x0000
        /*0034*/ 	.byte	0x00, 0xf4, 0x21, 0x00


	//----- nvinfo : EIATTR_SPARSE_MMA_MASK
	.align		4
.L_15:
        /*0038*/ 	.byte	0x03, 0x50
        /*003a*/ 	.short	0x0000


	//----- nvinfo : EIATTR_MAXREG_COUNT
	.align		4
        /*003c*/ 	.byte	0x03, 0x1b
        /*003e*/ 	.short	0x00ff


	//----- nvinfo : EIATTR_EXIT_INSTR_OFFSETS
	.align		4
        /*0040*/ 	.byte	0x04, 0x1c
        /*0042*/ 	.short	(.L_17 - .L_16)


	//   ....[0]....
.L_16:
        /*0044*/ 	.word	0x000001a0


	//----- nvinfo : EIATTR_REQNTID
	.align		4
.L_17:
        /*0048*/ 	.byte	0x04, 0x10
        /*004a*/ 	.short	(.L_19 - .L_18)
.L_18:
        /*004c*/ 	.word	0x00000080
        /*0050*/ 	.word	0x00000001
        /*0054*/ 	.word	0x00000001


	//----- nvinfo : EIATTR_CBANK_PARAM_SIZE
	.align		4
.L_19:
        /*0058*/ 	.byte	0x03, 0x19
        /*005a*/ 	.short	0x0014


	//----- nvinfo : EIATTR_PARAM_CBANK
	.align		4
        /*005c*/ 	.byte	0x04, 0x0a
        /*005e*/ 	.short	(.L_21 - .L_20)
	.align		4
.L_20:
        /*0060*/ 	.word	index@(.nv.constant0.triton_poi_fused_convolution_26)
        /*0064*/ 	.short	0x0210
        /*0066*/ 	.short	0x0014


	//----- nvinfo : EIATTR_SW_WAR
	.align		4
.L_21:
        /*0068*/ 	.byte	0x04, 0x36
        /*006a*/ 	.short	(.L_23 - .L_22)
.L_22:
        /*006c*/ 	.word	0x00000008
.L_23:


//--------------------- .nv.callgraph             --------------------------
	.section	.nv.callgraph,"",@"SHT_CUDA_CALLGRAPH"
	.align	4
	.sectionentsize	8
	.align		4
        /*0000*/ 	.word	0x00000000
	.align		4
        /*0004*/ 	.word	0xffffffff
	.align		4
        /*0008*/ 	.word	0x00000000
	.align		4
        /*000c*/ 	.word	0xfffffffe
	.align		4
        /*0010*/ 	.word	0x00000000
	.align		4
        /*0014*/ 	.word	0xfffffffd
	.align		4
        /*0018*/ 	.word	0x00000000
	.align		4
        /*001c*/ 	.word	0xfffffffc


//--------------------- .text.triton_poi_fused_convolution_26 --------------------------
	.section	.text.triton_poi_fused_convolution_26,"ax",@progbits
	.align	128
        .global         triton_poi_fused_convolution_26
        .type           triton_poi_fused_convolution_26,@function
        .size           triton_poi_fused_convolution_26,(.L_x_1 - triton_poi_fused_convolution_26)
        .other          triton_poi_fused_convolution_26,@"STO_CUDA_ENTRY STV_DEFAULT"
triton_poi_fused_convolution_26:
.text.triton_poi_fused_convolution_26:
[----:B------:R-:W-:Y:S01]  /*0000*/  LDC R1, c[0x0][0x28] ;  /* 0x00000a00ff017b82 */ /* 0x000fe20000000800 */
[----:B------:R-:W1:Y:S07]  /*0010*/  S2R R0, SR_TID.X ;  /* 0x0000000000007919 */ /* 0x000e6e0000002100 */
[----:B------:R-:W2:Y:S01]  /*0020*/  LDC.64 R4, c[0x0][0x218] ;  /* 0x00008600ff047b82 */ /* 0x000ea20000000a00 */
[----:B------:R-:W-:Y:S01]  /*0030*/  ULDC.64 UR4, c[0x0][0x208] ;  /* 0x0000820000047ab9 */ /* 0x000fe20000000a00 */
[----:B------:R-:W3:Y:S06]  /*0040*/  S2R R7, SR_CTAID.X ;  /* 0x0000000000077919 */ /* 0x000eec0000002500 */
[----:B------:R-:W4:Y:S01]  /*0050*/  LDC.64 R2, c[0x0][0x210] ;  /* 0x00008400ff027b82 */ /* 0x000f220000000a00 */
[----:B-1----:R-:W-:Y:S01]  /*0060*/  IMAD.SHL.U32 R0, R0, 0x4, RZ ;  /* 0x0000000400007824 */ /* 0x002fe200078e00ff */
[----:B---3--:R-:W-:-:S04]  /*0070*/  SHF.R.S32.HI R6, RZ, 0x16, R7 ;  /* 0x00000016ff067819 */ /* 0x008fc80000011407 */
[----:B------:R-:W-:Y:S02]  /*0080*/  LOP3.LUT R0, R0, 0x1fc, RZ, 0xc0, !PT ;  /* 0x000001fc00007812 */ /* 0x000fe400078ec0ff */
[----:B------:R-:W-:Y:S02]  /*0090*/  SGXT R6, R6, 0x1 ;  /* 0x000000010606781a */ /* 0x000fe40000000200 */
[----:B------:R-:W-:-:S04]  /*00a0*/  LEA R7, R7, R0, 0x9 ;  /* 0x0000000007077211 */ /* 0x000fc800078e48ff */
[----:B------:R-:W-:Y:S01]  /*00b0*/  LEA.HI R6, R6, R7, RZ, 0x6 ;  /* 0x0000000706067211 */ /* 0x000fe200078f30ff */
[----:B----4-:R-:W-:-:S03]  /*00c0*/  IMAD.WIDE R2, R7, 0x4, R2 ;  /* 0x0000000407027825 */ /* 0x010fc600078e0202 */
[--C-:B------:R-:W-:Y:S02]  /*00d0*/  SHF.R.S32.HI R0, RZ, 0x6, R6.reuse ;  /* 0x00000006ff007819 */ /* 0x100fe40000011406 */
[----:B------:R-:W-:-:S04]  /*00e0*/  SHF.R.S32.HI R9, RZ, 0x1f, R6 ;  /* 0x0000001fff097819 */ /* 0x000fc80000011406 */
[----:B------:R-:W-:-:S04]  /*00f0*/  LEA.HI R9, R9, R0, RZ, 0x8 ;  /* 0x0000000009097211 */ /* 0x000fc800078f40ff */
[----:B------:R-:W-:-:S05]  /*0100*/  LOP3.LUT R9, R9, 0xffffff00, RZ, 0xc0, !PT ;  /* 0xffffff0009097812 */ /* 0x000fca00078ec0ff */
[----:B------:R-:W-:-:S04]  /*0110*/  IMAD.IADD R9, R0, 0x1, -R9 ;  /* 0x0000000100097824 */ /* 0x000fc800078e0a09 */
[----:B--2---:R-:W-:Y:S02]  /*0120*/  IMAD.WIDE R4, R9, 0x4, R4 ;  /* 0x0000000409047825 */ /* 0x004fe400078e0204 */
[----:B------:R-:W2:Y:S04]  /*0130*/  LDG.E.128 R8, desc[UR4][R2.64] ;  /* 0x0000000402087981 */ /* 0x000ea8000c1e1d00 */
[----:B------:R-:W2:Y:S02]  /*0140*/  LDG.E.EL R4, desc[UR4][R4.64] ;  /* 0x0000000404047981 */ /* 0x000ea4000c2e1900 */
[--C-:B--2---:R-:W-:Y:S01]  /*0150*/  FADD R8, R8, R4.reuse ;  /* 0x0000000408087221 */ /* 0x104fe20000000000 */
[--C-:B------:R-:W-:Y:S01]  /*0160*/  FADD R9, R9, R4.reuse ;  /* 0x0000000409097221 */ /* 0x100fe20000000000 */
[--C-:B------:R-:W-:Y:S01]  /*0170*/  FADD R10, R10, R4.reuse ;  /* 0x000000040a0a7221 */ /* 0x100fe20000000000 */
[----:B------:R-:W-:-:S05]  /*0180*/  FADD R11, R11, R4 ;  /* 0x000000040b0b7221 */ /* 0x000fca0000000000 */
[----:B------:R-:W-:Y:S01]  /*0190*/  STG.E.128 desc[UR4][R2.64], R8 ;  /* 0x0000000802007986 */ /* 0x000fe2000c101d04 */
[----:B------:R-:W-:Y:S05]  /*01a0*/  EXIT ;  /* 0x000000000000794d */ /* 0x000fea0003800000 */
.L_x_0:
[----:B------:R-:W-:-:S00]  /*01b0*/  BRA `(.L_x_0) ;  /* 0xfffffffc00fc7947 */ /* 0x000fc0000383ffff */
[----:B------:R-:W-:-:S00]  /*01c0*/  NOP ;  /* 0x0000000000007918 */ /* 0x000fc00000000000 */
        /* <DEDUP_REMOVED lines=11> */
.L_x_1:


//--------------------- .nv.constant0.triton_poi_fused_convolution_26 --------------------------
	.section	.nv.constant0.triton_poi_fused_convolution_26,"a",@progbits
	.sectionflags	@""
	.align	4
.nv.constant0.triton_poi_fused_convolution_26:
	.zero		548
